//
// Generated by NVIDIA NVVM Compiler
//
// Compiler Build ID: CL-36424714
// Cuda compilation tools, release 13.0, V13.0.88
// Based on NVVM 20.0.0
//

.version 9.0
.target sm_100
.address_size 64

	// .globl	_Z18interaction_kernelPKfPfiii
// _ZZ14blockReduceSumfE6shared has been demoted

.visible .entry _Z18interaction_kernelPKfPfiii(
	.param .u64 .ptr .align 1 _Z18interaction_kernelPKfPfiii_param_0,
	.param .u64 .ptr .align 1 _Z18interaction_kernelPKfPfiii_param_1,
	.param .u32 _Z18interaction_kernelPKfPfiii_param_2,
	.param .u32 _Z18interaction_kernelPKfPfiii_param_3,
	.param .u32 _Z18interaction_kernelPKfPfiii_param_4
)
{
	.reg .pred 	%p<23>;
	.reg .b32 	%r<88>;
	.reg .b32 	%f<34>;
	.reg .b64 	%rd<11>;
	// demoted variable
	.shared .align 4 .b8 _ZZ14blockReduceSumfE6shared[128];
	ld.param.u64 	%rd2, [_Z18interaction_kernelPKfPfiii_param_0];
	ld.param.u64 	%rd3, [_Z18interaction_kernelPKfPfiii_param_1];
	ld.param.u32 	%r34, [_Z18interaction_kernelPKfPfiii_param_2];
	ld.param.u32 	%r32, [_Z18interaction_kernelPKfPfiii_param_3];
	ld.param.u32 	%r33, [_Z18interaction_kernelPKfPfiii_param_4];
	mov.u32 	%r35, %ctaid.x;
	add.s32 	%r78, %r32, -1;
	mul.lo.s32 	%r36, %r78, %r32;
	shr.u32 	%r37, %r36, 31;
	add.s32 	%r38, %r36, %r37;
	shr.s32 	%r2, %r38, 1;
	div.u32 	%r3, %r35, %r2;
	mul.lo.s32 	%r39, %r3, %r2;
	sub.s32 	%r4, %r35, %r39;
	setp.ge.s32 	%p1, %r3, %r34;
	@%p1 bra 	$L__BB0_19;
	setp.lt.s32 	%p2, %r32, 1;
	mov.b32 	%r86, 1;
	mov.b32 	%r85, 0;
	@%p2 bra 	$L__BB0_9;
	neg.s32 	%r5, %r32;
	neg.s32 	%r6, %r4;
	mov.b32 	%r79, 0;
	mov.u32 	%r80, %r79;
	mov.u32 	%r84, %r80;
$L__BB0_3:
	add.s32 	%r10, %r79, 1;
	setp.ge.s32 	%p3, %r10, %r32;
	@%p3 bra 	$L__BB0_7;
	add.s32 	%r84, %r80, %r78;
	add.s32 	%r82, %r5, %r79;
	add.s32 	%r81, %r6, %r80;
	mov.u32 	%r83, %r79;
$L__BB0_5:
	setp.eq.s32 	%p4, %r81, 0;
	@%p4 bra 	$L__BB0_8;
	add.s32 	%r83, %r83, 1;
	add.s32 	%r82, %r82, 1;
	add.s32 	%r81, %r81, 1;
	setp.ne.s32 	%p5, %r82, -1;
	@%p5 bra 	$L__BB0_5;
$L__BB0_7:
	add.s32 	%r78, %r78, -1;
	setp.eq.s32 	%p6, %r10, %r32;
	mov.b32 	%r85, 0;
	mov.u32 	%r79, %r10;
	mov.u32 	%r80, %r84;
	@%p6 bra 	$L__BB0_9;
	bra.uni 	$L__BB0_3;
$L__BB0_8:
	add.s32 	%r86, %r83, 1;
	mov.u32 	%r85, %r79;
$L__BB0_9:
	mov.u32 	%r25, %tid.x;
	setp.ge.s32 	%p7, %r25, %r33;
	mov.f32 	%f32, 0f00000000;
	@%p7 bra 	$L__BB0_12;
	cvta.to.global.u64 	%rd1, %rd2;
	mul.lo.s32 	%r45, %r33, %r32;
	mul.lo.s32 	%r46, %r45, %r3;
	mad.lo.s32 	%r26, %r85, %r33, %r46;
	mad.lo.s32 	%r27, %r86, %r33, %r46;
	mov.f32 	%f32, 0f00000000;
	mov.u32 	%r28, %ntid.x;
	mov.u32 	%r87, %r25;
$L__BB0_11:
	add.s32 	%r47, %r26, %r87;
	mul.wide.s32 	%rd4, %r47, 4;
	add.s64 	%rd5, %rd1, %rd4;
	ld.global.f32 	%f10, [%rd5];
	add.s32 	%r48, %r27, %r87;
	mul.wide.s32 	%rd6, %r48, 4;
	add.s64 	%rd7, %rd1, %rd6;
	ld.global.f32 	%f11, [%rd7];
	fma.rn.f32 	%f32, %f10, %f11, %f32;
	add.s32 	%r87, %r87, %r28;
	setp.lt.s32 	%p8, %r87, %r33;
	@%p8 bra 	$L__BB0_11;
$L__BB0_12:
	and.b32  	%r31, %r25, 31;
	mov.b32 	%r49, %f32;
	shfl.sync.down.b32	%r50|%p9, %r49, 16, 31, -1;
	mov.b32 	%f12, %r50;
	add.f32 	%f13, %f32, %f12;
	mov.b32 	%r51, %f13;
	shfl.sync.down.b32	%r52|%p10, %r51, 8, 31, -1;
	mov.b32 	%f14, %r52;
	add.f32 	%f15, %f13, %f14;
	mov.b32 	%r53, %f15;
	shfl.sync.down.b32	%r54|%p11, %r53, 4, 31, -1;
	mov.b32 	%f16, %r54;
	add.f32 	%f17, %f15, %f16;
	mov.b32 	%r55, %f17;
	shfl.sync.down.b32	%r56|%p12, %r55, 2, 31, -1;
	mov.b32 	%f18, %r56;
	add.f32 	%f19, %f17, %f18;
	mov.b32 	%r57, %f19;
	shfl.sync.down.b32	%r58|%p13, %r57, 1, 31, -1;
	mov.b32 	%f20, %r58;
	add.f32 	%f4, %f19, %f20;
	setp.ne.s32 	%p14, %r31, 0;
	@%p14 bra 	$L__BB0_14;
	shr.u32 	%r59, %r25, 3;
	mov.u32 	%r60, _ZZ14blockReduceSumfE6shared;
	add.s32 	%r61, %r60, %r59;
	st.shared.f32 	[%r61], %f4;
$L__BB0_14:
	bar.sync 	0;
	mov.u32 	%r62, %ntid.x;
	shr.u32 	%r63, %r62, 5;
	setp.ge.u32 	%p15, %r25, %r63;
	mov.f32 	%f33, 0f00000000;
	@%p15 bra 	$L__BB0_16;
	shl.b32 	%r64, %r31, 2;
	mov.u32 	%r65, _ZZ14blockReduceSumfE6shared;
	add.s32 	%r66, %r65, %r64;
	ld.shared.f32 	%f33, [%r66];
$L__BB0_16:
	setp.gt.u32 	%p16, %r25, 31;
	@%p16 bra 	$L__BB0_19;
	mov.b32 	%r67, %f33;
	shfl.sync.down.b32	%r68|%p17, %r67, 16, 31, -1;
	mov.b32 	%f22, %r68;
	add.f32 	%f23, %f33, %f22;
	mov.b32 	%r69, %f23;
	shfl.sync.down.b32	%r70|%p18, %r69, 8, 31, -1;
	mov.b32 	%f24, %r70;
	add.f32 	%f25, %f23, %f24;
	mov.b32 	%r71, %f25;
	shfl.sync.down.b32	%r72|%p19, %r71, 4, 31, -1;
	mov.b32 	%f26, %r72;
	add.f32 	%f27, %f25, %f26;
	mov.b32 	%r73, %f27;
	shfl.sync.down.b32	%r74|%p20, %r73, 2, 31, -1;
	mov.b32 	%f28, %r74;
	add.f32 	%f29, %f27, %f28;
	mov.b32 	%r75, %f29;
	shfl.sync.down.b32	%r76|%p21, %r75, 1, 31, -1;
	mov.b32 	%f30, %r76;
	add.f32 	%f7, %f29, %f30;
	setp.ne.s32 	%p22, %r25, 0;
	@%p22 bra 	$L__BB0_19;
	mad.lo.s32 	%r77, %r3, %r2, %r4;
	cvta.to.global.u64 	%rd8, %rd3;
	mul.wide.s32 	%rd9, %r77, 4;
	add.s64 	%rd10, %rd8, %rd9;
	st.global.f32 	[%rd10], %f7;
$L__BB0_19:
	ret;

}


// ===== COMPILED SASS (sm_100) =====

	.target	sm_100

	.elftype	@"ET_EXEC"


//--------------------- .note.nv.tkinfo           --------------------------
	.section	.note.nv.tkinfo,"",@"SHT_NOTE"
	.sectionflags	@"SHF_NOTE_NV_TKINFO"
	.tkinfo
        /*0018*/ 	.word	0x00000002
        /*0030*/ 	.string	""
        /*0030*/ 	.string	"ptxas"
        /*0030*/ 	.string	"Cuda compilation tools, release 13.0, V13.0.88"
        /*0030*/ 	.string	"Build cuda_13.0.r13.0/compiler.36424714_0"
        /*0030*/ 	.string	"-arch sm_100 -m 64 "



//--------------------- .note.nv.cuinfo           --------------------------
	.section	.note.nv.cuinfo,"",@"SHT_NOTE"
	.sectionflags	@"SHF_NOTE_NV_CUINFO"
        /*0018*/ 	.short	0x0002
        /*001a*/ 	.short	0x0064
        /*001c*/ 	.short	0x0082
	.zero		2


//--------------------- .nv.info                  --------------------------
	.section	.nv.info,"",@"SHT_CUDA_INFO"
	.align	4


	//----- nvinfo : EIATTR_REGCOUNT
	.align		4
        /*0000*/ 	.byte	0x04, 0x2f
        /*0002*/ 	.short	(.L_1 - .L_0)
	.align		4
.L_0:
        /*0004*/ 	.word	index@(_Z18interaction_kernelPKfPfiii)
        /*0008*/ 	.word	0x00000016


	//----- nvinfo : EIATTR_FRAME_SIZE
	.align		4
.L_1:
        /*000c*/ 	.byte	0x04, 0x11
        /*000e*/ 	.short	(.L_3 - .L_2)
	.align		4
.L_2:
        /*0010*/ 	.word	index@(_Z18interaction_kernelPKfPfiii)
        /*0014*/ 	.word	0x00000000


	//----- nvinfo : EIATTR_MIN_STACK_SIZE
	.align		4
.L_3:
        /*0018*/ 	.byte	0x04, 0x12
        /*001a*/ 	.short	(.L_5 - .L_4)
	.align		4
.L_4:
        /*001c*/ 	.word	index@(_Z18interaction_kernelPKfPfiii)
        /*0020*/ 	.word	0x00000000
.L_5:


//--------------------- .nv.compat                --------------------------
	.section	.nv.compat,"",@"SHT_CUDA_COMPAT_INFO"
	.align	4
        /*0000*/ 	.byte	0x02, 0x09, 0x00, 0x00, 0x02, 0x02, 0x01, 0x00, 0x02, 0x05, 0x05, 0x00, 0x03, 0x07, 0x01, 0x01
        /*0010*/ 	.byte	0x02, 0x03, 0x00, 0x00, 0x02, 0x06, 0x01, 0x00, 0x04, 0x0b, 0x08, 0x00, 0x09, 0x00, 0x00, 0x00
        /*0020*/ 	.byte	0x00, 0x00, 0x00, 0x00


//--------------------- .nv.info._Z18interaction_kernelPKfPfiii --------------------------
	.section	.nv.info._Z18interaction_kernelPKfPfiii,"",@"SHT_CUDA_INFO"
	.sectionflags	@""
	.align	4


	//----- nvinfo : EIATTR_CUDA_API_VERSION
	.align		4
        /*0000*/ 	.byte	0x04, 0x37
        /*0002*/ 	.short	(.L_7 - .L_6)
.L_6:
        /*0004*/ 	.word	0x00000082


	//----- nvinfo : EIATTR_KPARAM_INFO
	.align		4
.L_7:
        /*0008*/ 	.byte	0x04, 0x17
        /*000a*/ 	.short	(.L_9 - .L_8)
.L_8:
        /*000c*/ 	.word	0x00000000
        /*0010*/ 	.short	0x0004
        /*0012*/ 	.short	0x0018
        /*0014*/ 	.byte	0x00, 0xf0, 0x11, 0x00


	//----- nvinfo : EIATTR_KPARAM_INFO
	.align		4
.L_9:
        /*0018*/ 	.byte	0x04, 0x17
        /*001a*/ 	.short	(.L_11 - .L_10)
.L_10:
        /*001c*/ 	.word	0x00000000
        /*0020*/ 	.short	0x0003
        /*0022*/ 	.short	0x0014
        /*0024*/ 	.byte	0x00, 0xf0, 0x11, 0x00


	//----- nvinfo : EIATTR_KPARAM_INFO
	.align		4
.L_11:
        /*0028*/ 	.byte	0x04, 0x17
        /*002a*/ 	.short	(.L_13 - .L_12)
.L_12:
        /*002c*/ 	.word	0x00000000
        /*0030*/ 	.short	0x0002
        /*0032*/ 	.short	0x0010
        /*0034*/ 	.byte	0x00, 0xf0, 0x11, 0x00


	//----- nvinfo : EIATTR_KPARAM_INFO
	.align		4
.L_13:
        /*0038*/ 	.byte	0x04, 0x17
        /*003a*/ 	.short	(.L_15 - .L_14)
.L_14:
        /*003c*/ 	.word	0x00000000
        /*0040*/ 	.short	0x0001
        /*0042*/ 	.short	0x0008
        /*0044*/ 	.byte	0x00, 0xf5, 0x21, 0x00


	//----- nvinfo : EIATTR_KPARAM_INFO
	.align		4
.L_15:
        /*0048*/ 	.byte	0x04, 0x17
        /*004a*/ 	.short	(.L_17 - .L_16)
.L_16:
        /*004c*/ 	.word	0x00000000
        /*0050*/ 	.short	0x0000
        /*0052*/ 	.short	0x0000
        /*0054*/ 	.byte	0x00, 0xf5, 0x21, 0x00


	//----- nvinfo : EIATTR_SPARSE_MMA_MASK
	.align		4
.L_17:
        /*0058*/ 	.byte	0x03, 0x50
        /*005a*/ 	.short	0x0000


	//----- nvinfo : EIATTR_MAXREG_COUNT
	.align		4
        /*005c*/ 	.byte	0x03, 0x1b
        /*005e*/ 	.short	0x00ff


	//----- nvinfo : EIATTR_NUM_BARRIERS
	.align		4
        /*0060*/ 	.byte	0x02, 0x4c
        /*0062*/ 	.byte	0x01
	.zero		1


	//----- nvinfo : EIATTR_MERCURY_ISA_VERSION
	.align		4
        /*0064*/ 	.byte	0x03, 0x5f
        /*0066*/ 	.short	0x0101


	//----- nvinfo : EIATTR_COOP_GROUP_MASK_REGIDS
	.align		4
        /*0068*/ 	.byte	0x04, 0x29
        /*006a*/ 	.short	(.L_19 - .L_18)


	//   ....[0]....
.L_18:
        /*006c*/ 	.word	0xffffffff


	//   ....[1]....
        /*0070*/ 	.word	0xffffffff


	//   ....[2]....
        /*0074*/ 	.word	0xffffffff


	//   ....[3]....
        /*0078*/ 	.word	0xffffffff


	//   ....[4]....
        /*007c*/ 	.word	0xffffffff


	//   ....[5]....
        /*0080*/ 	.word	0xffffffff


	//   ....[6]....
        /*0084*/ 	.word	0xffffffff


	//   ....[7]....
        /*0088*/ 	.word	0xffffffff


	//   ....[8]....
        /*008c*/ 	.word	0xffffffff


	//   ....[9]....
        /*0090*/ 	.word	0xffffffff


	//----- nvinfo : EIATTR_COOP_GROUP_INSTR_OFFSETS
	.align		4
.L_19:
        /*0094*/ 	.byte	0x04, 0x28
        /*0096*/ 	.short	(.L_21 - .L_20)


	//   ....[0]....
.L_20:
        /*0098*/ 	.word	0x00000560


	//   ....[1]....
        /*009c*/ 	.word	0x000005b0


	//   ....[2]....
        /*00a0*/ 	.word	0x000005f0


	//   ....[3]....
        /*00a4*/ 	.word	0x00000640


	//   ....[4]....
        /*00a8*/ 	.word	0x00000690


	//   ....[5]....
        /*00ac*/ 	.word	0x00000720


	//   ....[6]....
        /*00b0*/ 	.word	0x00000750


	//   ....[7]....
        /*00b4*/ 	.word	0x00000770


	//   ....[8]....
        /*00b8*/ 	.word	0x00000790


	//   ....[9]....
        /*00bc*/ 	.word	0x000007b0


	//----- nvinfo : EIATTR_VRC_CTA_INIT_COUNT
	.align		4
.L_21:
        /*00c0*/ 	.byte	0x02, 0x4a
	.zero		1
	.zero		1


	//----- nvinfo : EIATTR_EXIT_INSTR_OFFSETS
	.align		4
        /*00c4*/ 	.byte	0x04, 0x1c
        /*00c6*/ 	.short	(.L_23 - .L_22)


	//   ....[0]....
.L_22:
        /*00c8*/ 	.word	0x000001a0


	//   ....[1]....
        /*00cc*/ 	.word	0x00000710


	//   ....[2]....
        /*00d0*/ 	.word	0x000007c0


	//   ....[3]....
        /*00d4*/ 	.word	0x00000820


	//----- nvinfo : EIATTR_CRS_STACK_SIZE
	.align		4
.L_23:
        /*00d8*/ 	.byte	0x04, 0x1e
        /*00da*/ 	.short	(.L_25 - .L_24)
.L_24:
        /*00dc*/ 	.word	0x00000000


	//----- nvinfo : EIATTR_CBANK_PARAM_SIZE
	.align		4
.L_25:
        /*00e0*/ 	.byte	0x03, 0x19
        /*00e2*/ 	.short	0x001c


	//----- nvinfo : EIATTR_PARAM_CBANK
	.align		4
        /*00e4*/ 	.byte	0x04, 0x0a
        /*00e6*/ 	.short	(.L_27 - .L_26)
	.align		4
.L_26:
        /*00e8*/ 	.word	index@(.nv.constant0._Z18interaction_kernelPKfPfiii)
        /*00ec*/ 	.short	0x0380
        /*00ee*/ 	.short	0x001c


	//----- nvinfo : EIATTR_SW_WAR
	.align		4
.L_27:
        /*00f0*/ 	.byte	0x04, 0x36
        /*00f2*/ 	.short	(.L_29 - .L_28)
.L_28:
        /*00f4*/ 	.word	0x00000008
.L_29:


//--------------------- .nv.callgraph             --------------------------
	.section	.nv.callgraph,"",@"SHT_CUDA_CALLGRAPH"
	.align	4
	.sectionentsize	8
	.align		4
        /*0000*/ 	.word	0x00000000
	.align		4
        /*0004*/ 	.word	0xffffffff
	.align		4
        /*0008*/ 	.word	0x00000000
	.align		4
        /*000c*/ 	.word	0xfffffffe
	.align		4
        /*0010*/ 	.word	0x00000000
	.align		4
        /*0014*/ 	.word	0xfffffffd
	.align		4
        /*0018*/ 	.word	0x00000000
	.align		4
        /*001c*/ 	.word	0xfffffffc


//--------------------- .text._Z18interaction_kernelPKfPfiii --------------------------
	.section	.text._Z18interaction_kernelPKfPfiii,"ax",@progbits
	.align	128
        .global         _Z18interaction_kernelPKfPfiii
        .type           _Z18interaction_kernelPKfPfiii,@function
        .size           _Z18interaction_kernelPKfPfiii,(.L_x_9 - _Z18interaction_kernelPKfPfiii)
        .other          _Z18interaction_kernelPKfPfiii,@"STO_CUDA_ENTRY STV_DEFAULT"
_Z18interaction_kernelPKfPfiii:
.text._Z18interaction_kernelPKfPfiii:
[----:B------:R-:W-:Y:S08]  /*0000*/  LDC R1, c[0x0][0x37c] ;  /* 0x0000df00ff017b82 */ /* 0x000ff00000000800 */
[----:B------:R-:W0:Y:S08]  /*0010*/  LDC.64 R2, c[0x0][0x390] ;  /* 0x0000e400ff027b82 */ /* 0x000e300000000a00 */
[----:B------:R-:W1:Y:S01]  /*0020*/  S2UR UR4, SR_CTAID.X ;  /* 0x00000000000479c3 */ /* 0x000e620000002500 */
[----:B0-----:R-:W-:-:S05]  /*0030*/  IADD3 R6, PT, PT, R3, -0x1, RZ ;  /* 0xffffffff03067810 */ /* 0x001fca0007ffe0ff */
[----:B------:R-:W-:-:S05]  /*0040*/  IMAD R0, R6, R3, RZ ;  /* 0x0000000306007224 */ /* 0x000fca00078e02ff */
[----:B------:R-:W-:-:S04]  /*0050*/  LEA.HI R0, R0, R0, RZ, 0x1 ;  /* 0x0000000000007211 */ /* 0x000fc800078f08ff */
[----:B------:R-:W-:-:S04]  /*0060*/  SHF.R.S32.HI R0, RZ, 0x1, R0 ;  /* 0x00000001ff007819 */ /* 0x000fc80000011400 */
[----:B------:R-:W0:Y:S01]  /*0070*/  I2F.U32.RP R7, R0 ;  /* 0x0000000000077306 */ /* 0x000e220000209000 */
[----:B------:R-:W-:Y:S02]  /*0080*/  IADD3 R9, PT, PT, RZ, -R0, RZ ;  /* 0x80000000ff097210 */ /* 0x000fe40007ffe0ff */
[----:B------:R-:W-:-:S05]  /*0090*/  ISETP.NE.U32.AND P2, PT, R0, RZ, PT ;  /* 0x000000ff0000720c */ /* 0x000fca0003f45070 */
[----:B0-----:R-:W0:Y:S02]  /*00a0*/  MUFU.RCP R7, R7 ;  /* 0x0000000700077308 */ /* 0x001e240000001000 */
[----:B0-----:R-:W-:-:S06]  /*00b0*/  VIADD R4, R7, 0xffffffe ;  /* 0x0ffffffe07047836 */ /* 0x001fcc0000000000 */
[----:B------:R0:W2:Y:S02]  /*00c0*/  F2I.FTZ.U32.TRUNC.NTZ R5, R4 ;  /* 0x0000000400057305 */ /* 0x0000a4000021f000 */
[----:B0-----:R-:W-:Y:S02]  /*00d0*/  IMAD.MOV.U32 R4, RZ, RZ, RZ ;  /* 0x000000ffff047224 */ /* 0x001fe400078e00ff */
[----:B--2---:R-:W-:-:S04]  /*00e0*/  IMAD R9, R9, R5, RZ ;  /* 0x0000000509097224 */ /* 0x004fc800078e02ff */
[----:B------:R-:W-:-:S06]  /*00f0*/  IMAD.HI.U32 R5, R5, R9, R4 ;  /* 0x0000000905057227 */ /* 0x000fcc00078e0004 */
[----:B-1----:R-:W-:-:S05]  /*0100*/  IMAD.HI.U32 R5, R5, UR4, RZ ;  /* 0x0000000405057c27 */ /* 0x002fca000f8e00ff */
[----:B------:R-:W-:-:S05]  /*0110*/  IADD3 R9, PT, PT, -R5, RZ, RZ ;  /* 0x000000ff05097210 */ /* 0x000fca0007ffe1ff */
[----:B------:R-:W-:-:S05]  /*0120*/  IMAD R7, R0, R9, UR4 ;  /* 0x0000000400077e24 */ /* 0x000fca000f8e0209 */
[----:B------:R-:W-:-:S13]  /*0130*/  ISETP.GE.U32.AND P0, PT, R7, R0, PT ;  /* 0x000000000700720c */ /* 0x000fda0003f06070 */
[----:B------:R-:W-:Y:S01]  /*0140*/  @P0 IMAD.IADD R7, R7, 0x1, -R0 ;  /* 0x0000000107070824 */ /* 0x000fe200078e0a00 */
[----:B------:R-:W-:-:S04]  /*0150*/  @P0 IADD3 R5, PT, PT, R5, 0x1, RZ ;  /* 0x0000000105050810 */ /* 0x000fc80007ffe0ff */
[----:B------:R-:W-:-:S13]  /*0160*/  ISETP.GE.U32.AND P1, PT, R7, R0, PT ;  /* 0x000000000700720c */ /* 0x000fda0003f26070 */
[----:B------:R-:W-:Y:S01]  /*0170*/  @P1 VIADD R5, R5, 0x1 ;  /* 0x0000000105051836 */ /* 0x000fe20000000000 */
[----:B------:R-:W-:-:S04]  /*0180*/  @!P2 LOP3.LUT R5, RZ, R0, RZ, 0x33, !PT ;  /* 0x00000000ff05a212 */ /* 0x000fc800078e33ff */
[----:B------:R-:W-:-:S13]  /*0190*/  ISETP.GE.AND P0, PT, R5, R2, PT ;  /* 0x000000020500720c */ /* 0x000fda0003f06270 */
[----:B------:R-:W-:Y:S05]  /*01a0*/  @P0 EXIT ;  /* 0x000000000000094d */ /* 0x000fea0003800000 */
[----:B------:R-:W-:Y:S01]  /*01b0*/  ISETP.GE.AND P0, PT, R3, 0x1, PT ;  /* 0x000000010300780c */ /* 0x000fe20003f06270 */
[----:B------:R-:W-:Y:S01]  /*01c0*/  UMOV UR8, 0x1 ;  /* 0x0000000100087882 */ /* 0x000fe20000000000 */
[----:B------:R-:W-:-:S05]  /*01d0*/  IADD3 R3, PT, PT, -R5, RZ, RZ ;  /* 0x000000ff05037210 */ /* 0x000fca0007ffe1ff */
[----:B------:R-:W-:Y:S01]  /*01e0*/  IMAD R4, R0, R3, UR4 ;  /* 0x0000000400047e24 */ /* 0x000fe2000f8e0203 */
[----:B------:R-:W-:-:S05]  /*01f0*/  UMOV UR4, URZ ;  /* 0x000000ff00047c82 */ /* 0x000fca0008000000 */
[----:B------:R-:W-:Y:S05]  /*0200*/  @!P0 BRA `(.L_x_0) ;  /* 0x0000000000688947 */ /* 0x000fea0003800000 */
[----:B------:R-:W-:Y:S01]  /*0210*/  CS2R R2, SRZ ;  /* 0x0000000000027805 */ /* 0x000fe2000001ff00 */
[----:B------:R-:W-:-:S06]  /*0220*/  UMOV UR4, URZ ;  /* 0x000000ff00047c82 */ /* 0x000fcc0008000000 */
.L_x_4:
[----:B------:R-:W0:Y:S01]  /*0230*/  LDCU UR5, c[0x0][0x394] ;  /* 0x00007280ff0577ac */ /* 0x000e220008000800 */
[----:B------:R-:W-:-:S04]  /*0240*/  UIADD3 UR7, UPT, UPT, UR4, 0x1, URZ ;  /* 0x0000000104077890 */ /* 0x000fc8000fffe0ff */
[----:B0-----:R-:W-:-:S09]  /*0250*/  UISETP.GE.AND UP0, UPT, UR7, UR5, UPT ;  /* 0x000000050700728c */ /* 0x001fd2000bf06270 */
[----:B------:R-:W-:Y:S05]  /*0260*/  BRA.U UP0, `(.L_x_1) ;  /* 0x00000001002c7547 */ /* 0x000fea000b800000 */
[----:B------:R-:W-:Y:S01]  /*0270*/  IMAD.IADD R2, R3, 0x1, R6 ;  /* 0x0000000103027824 */ /* 0x000fe200078e0206 */
[----:B------:R-:W-:Y:S01]  /*0280*/  IADD3 R3, PT, PT, -R4, R3, RZ ;  /* 0x0000000304037210 */ /* 0x000fe20007ffe1ff */
[----:B------:R-:W-:Y:S02]  /*0290*/  UIADD3 UR5, UPT, UPT, UR4, -UR5, URZ ;  /* 0x8000000504057290 */ /* 0x000fe4000fffe0ff */
[----:B------:R-:W-:-:S10]  /*02a0*/  UMOV UR6, UR4 ;  /* 0x0000000400067c82 */ /* 0x000fd40008000000 */
.L_x_3:
[----:B------:R-:W-:-:S13]  /*02b0*/  ISETP.NE.AND P0, PT, R3, RZ, PT ;  /* 0x000000ff0300720c */ /* 0x000fda0003f05270 */
[----:B------:R-:W-:Y:S05]  /*02c0*/  @!P0 BRA `(.L_x_2) ;  /* 0x0000000000348947 */ /* 0x000fea0003800000 */
[----:B------:R-:W-:Y:S01]  /*02d0*/  UIADD3 UR5, UPT, UPT, UR5, 0x1, URZ ;  /* 0x0000000105057890 */ /* 0x000fe2000fffe0ff */
[----:B------:R-:W-:Y:S01]  /*02e0*/  VIADD R3, R3, 0x1 ;  /* 0x0000000103037836 */ /* 0x000fe20000000000 */
[----:B------:R-:W-:Y:S02]  /*02f0*/  UIADD3 UR6, UPT, UPT, UR6, 0x1, URZ ;  /* 0x0000000106067890 */ /* 0x000fe4000fffe0ff */
[----:B------:R-:W-:-:S09]  /*0300*/  UISETP.NE.AND UP0, UPT, UR5, -0x1, UPT ;  /* 0xffffffff0500788c */ /* 0x000fd2000bf05270 */
[----:B------:R-:W-:Y:S05]  /*0310*/  BRA.U UP0, `(.L_x_3) ;  /* 0xfffffffd00e47547 */ /* 0x000fea000b83ffff */
.L_x_1:
[----:B------:R-:W0:Y:S02]  /*0320*/  LDCU UR4, c[0x0][0x394] ;  /* 0x00007280ff0477ac */ /* 0x000e240008000800 */
[----:B0-----:R-:W-:-:S03]  /*0330*/  UISETP.NE.AND UP0, UPT, UR7, UR4, UPT ;  /* 0x000000040700728c */ /* 0x001fc6000bf05270 */
[----:B------:R-:W-:-:S06]  /*0340*/  UMOV UR4, URZ ;  /* 0x000000ff00047c82 */ /* 0x000fcc0008000000 */
[----:B------:R-:W-:Y:S05]  /*0350*/  BRA.U !UP0, `(.L_x_0) ;  /* 0x0000000108147547 */ /* 0x000fea000b800000 */
[----:B------:R-:W-:Y:S01]  /*0360*/  IADD3 R6, PT, PT, R6, -0x1, RZ ;  /* 0xffffffff06067810 */ /* 0x000fe20007ffe0ff */
[----:B------:R-:W-:Y:S01]  /*0370*/  IMAD.MOV.U32 R3, RZ, RZ, R2 ;  /* 0x000000ffff037224 */ /* 0x000fe200078e0002 */
[----:B------:R-:W-:Y:S01]  /*0380*/  UMOV UR4, UR7 ;  /* 0x0000000700047c82 */ /* 0x000fe20008000000 */
[----:B------:R-:W-:Y:S05]  /*0390*/  BRA `(.L_x_4) ;  /* 0xfffffffc00a47947 */ /* 0x000fea000383ffff */
.L_x_2:
[----:B------:R-:W-:-:S12]  /*03a0*/  UIADD3 UR8, UPT, UPT, UR6, 0x1, URZ ;  /* 0x0000000106087890 */ /* 0x000fd8000fffe0ff */
.L_x_0:
[----:B------:R-:W0:Y:S01]  /*03b0*/  S2R R6, SR_TID.X ;  /* 0x0000000000067919 */ /* 0x000e220000002100 */
[----:B------:R-:W0:Y:S01]  /*03c0*/  LDC R15, c[0x0][0x398] ;  /* 0x0000e600ff0f7b82 */ /* 0x000e220000000800 */
[----:B------:R-:W1:Y:S01]  /*03d0*/  LDCU.64 UR6, c[0x0][0x358] ;  /* 0x00006b00ff0677ac */ /* 0x000e620008000a00 */
[----:B------:R-:W-:Y:S01]  /*03e0*/  BSSY.RECONVERGENT B0, `(.L_x_5) ;  /* 0x0000017000007945 */ /* 0x000fe20003800200 */
[----:B------:R-:W-:Y:S01]  /*03f0*/  HFMA2 R7, -RZ, RZ, 0, 0 ;  /* 0x00000000ff077431 */ /* 0x000fe200000001ff */
[----:B0-----:R-:W-:-:S13]  /*0400*/  ISETP.GE.AND P0, PT, R6, R15, PT ;  /* 0x0000000f0600720c */ /* 0x001fda0003f06270 */
[----:B-1----:R-:W-:Y:S05]  /*0410*/  @P0 BRA `(.L_x_6) ;  /* 0x00000000004c0947 */ /* 0x002fea0003800000 */
[----:B------:R-:W0:Y:S01]  /*0420*/  LDCU UR5, c[0x0][0x394] ;  /* 0x00007280ff0577ac */ /* 0x000e220008000800 */
[----:B------:R-:W1:Y:S01]  /*0430*/  LDC R13, c[0x0][0x360] ;  /* 0x0000d800ff0d7b82 */ /* 0x000e620000000800 */
[----:B------:R-:W-:Y:S01]  /*0440*/  MOV R7, RZ ;  /* 0x000000ff00077202 */ /* 0x000fe20000000f00 */
[----:B------:R-:W-:-:S06]  /*0450*/  IMAD.MOV.U32 R12, RZ, RZ, R6 ;  /* 0x000000ffff0c7224 */ /* 0x000fcc00078e0006 */
[----:B------:R-:W2:Y:S01]  /*0460*/  LDC.64 R2, c[0x0][0x380] ;  /* 0x0000e000ff027b82 */ /* 0x000ea20000000a00 */
[----:B0-----:R-:W-:-:S04]  /*0470*/  IMAD R8, R15, UR5, RZ ;  /* 0x000000050f087c24 */ /* 0x001fc8000f8e02ff */
[----:B------:R-:W-:-:S04]  /*0480*/  IMAD R8, R5, R8, RZ ;  /* 0x0000000805087224 */ /* 0x000fc800078e02ff */
[C-C-:B------:R-:W-:Y:S02]  /*0490*/  IMAD R17, R15.reuse, UR4, R8.reuse ;  /* 0x000000040f117c24 */ /* 0x140fe4000f8e0208 */
[----:B------:R-:W-:-:S07]  /*04a0*/  IMAD R19, R15, UR8, R8 ;  /* 0x000000080f137c24 */ /* 0x000fce000f8e0208 */
.L_x_7:
[-C--:B------:R-:W-:Y:S02]  /*04b0*/  IADD3 R9, PT, PT, R17, R12.reuse, RZ ;  /* 0x0000000c11097210 */ /* 0x080fe40007ffe0ff */
[----:B------:R-:W-:-:S03]  /*04c0*/  IADD3 R11, PT, PT, R19, R12, RZ ;  /* 0x0000000c130b7210 */ /* 0x000fc60007ffe0ff */
[----:B--2---:R-:W-:-:S04]  /*04d0*/  IMAD.WIDE R8, R9, 0x4, R2 ;  /* 0x0000000409087825 */ /* 0x004fc800078e0202 */
[----:B------:R-:W-:Y:S02]  /*04e0*/  IMAD.WIDE R10, R11, 0x4, R2 ;  /* 0x000000040b0a7825 */ /* 0x000fe400078e0202 */
[----:B------:R-:W2:Y:S04]  /*04f0*/  LDG.E R8, desc[UR6][R8.64] ;  /* 0x0000000608087981 */ /* 0x000ea8000c1e1900 */
[----:B------:R-:W2:Y:S01]  /*0500*/  LDG.E R10, desc[UR6][R10.64] ;  /* 0x000000060a0a7981 */ /* 0x000ea2000c1e1900 */
[----:B-1----:R-:W-:-:S05]  /*0510*/  IMAD.IADD R12, R13, 0x1, R12 ;  /* 0x000000010d0c7824 */ /* 0x002fca00078e020c */
[----:B------:R-:W-:Y:S01]  /*0520*/  ISETP.GE.AND P0, PT, R12, R15, PT ;  /* 0x0000000f0c00720c */ /* 0x000fe20003f06270 */
[----:B--2---:R-:W-:-:S12]  /*0530*/  FFMA R7, R8, R10, R7 ;  /* 0x0000000a08077223 */ /* 0x004fd80000000007 */
[----:B------:R-:W-:Y:S05]  /*0540*/  @!P0 BRA `(.L_x_7) ;  /* 0xfffffffc00d88947 */ /* 0x000fea000383ffff */
.L_x_6:
[----:B------:R-:W-:Y:S05]  /*0550*/  BSYNC.RECONVERGENT B0 ;  /* 0x0000000000007941 */ /* 0x000fea0003800200 */
.L_x_5:
[----:B------:R-:W0:Y:S01]  /*0560*/  SHFL.DOWN PT, R2, R7, 0x10, 0x1f ;  /* 0x0a001f0007027f89 */ /* 0x000e2200000e0000 */
[----:B------:R-:W1:Y:S02]  /*0570*/  LDCU UR5, c[0x0][0x360] ;  /* 0x00006c00ff0577ac */ /* 0x000e640008000800 */
[----:B-1----:R-:W-:Y:S01]  /*0580*/  USHF.R.U32.HI UR5, URZ, 0x5, UR5 ;  /* 0x00000005ff057899 */ /* 0x002fe20008011605 */
[----:B0-----:R-:W-:-:S05]  /*0590*/  FADD R3, R2, R7 ;  /* 0x0000000702037221 */ /* 0x001fca0000000000 */
[----:B------:R-:W-:Y:S01]  /*05a0*/  ISETP.GE.U32.AND P1, PT, R6, UR5, PT ;  /* 0x0000000506007c0c */ /* 0x000fe2000bf26070 */
[----:B------:R-:W0:-:S12]  /*05b0*/  SHFL.DOWN PT, R2, R3, 0x8, 0x1f ;  /* 0x09001f0003027f89 */ /* 0x000e1800000e0000 */
[----:B------:R-:W1:Y:S01]  /*05c0*/  @!P1 S2R R11, SR_CgaCtaId ;  /* 0x00000000000b9919 */ /* 0x000e620000008800 */
[----:B0-----:R-:W-:Y:S01]  /*05d0*/  FADD R8, R3, R2 ;  /* 0x0000000203087221 */ /* 0x001fe20000000000 */
[----:B------:R-:W-:-:S04]  /*05e0*/  LOP3.LUT P0, R2, R6, 0x1f, RZ, 0xc0, !PT ;  /* 0x0000001f06027812 */ /* 0x000fc8000780c0ff */
[----:B------:R-:W0:Y:S09]  /*05f0*/  SHFL.DOWN PT, R9, R8, 0x4, 0x1f ;  /* 0x08801f0008097f89 */ /* 0x000e3200000e0000 */
[----:B------:R-:W2:Y:S01]  /*0600*/  @!P0 S2R R12, SR_CgaCtaId ;  /* 0x00000000000c8919 */ /* 0x000ea20000008800 */
[----:B------:R-:W-:Y:S01]  /*0610*/  @!P0 MOV R7, 0x400 ;  /* 0x0000040000078802 */ /* 0x000fe20000000f00 */
[----:B0-----:R-:W-:Y:S01]  /*0620*/  FADD R9, R8, R9 ;  /* 0x0000000908097221 */ /* 0x001fe20000000000 */
[----:B------:R-:W-:-:S04]  /*0630*/  @!P1 MOV R8, 0x400 ;  /* 0x0000040000089802 */ /* 0x000fc80000000f00 */
[----:B------:R-:W0:Y:S01]  /*0640*/  SHFL.DOWN PT, R10, R9, 0x2, 0x1f ;  /* 0x08401f00090a7f89 */ /* 0x000e2200000e0000 */
[----:B-1----:R-:W-:Y:S02]  /*0650*/  @!P1 LEA R11, R11, R8, 0x18 ;  /* 0x000000080b0b9211 */ /* 0x002fe400078ec0ff */
[----:B--2---:R-:W-:-:S04]  /*0660*/  @!P0 LEA R7, R12, R7, 0x18 ;  /* 0x000000070c078211 */ /* 0x004fc800078ec0ff */
[----:B------:R-:W-:Y:S01]  /*0670*/  @!P0 LEA.HI R7, R6, R7, RZ, 0x1d ;  /* 0x0000000706078211 */ /* 0x000fe200078fe8ff */
[----:B0-----:R-:W-:-:S05]  /*0680*/  FADD R10, R9, R10 ;  /* 0x0000000a090a7221 */ /* 0x001fca0000000000 */
[----:B------:R-:W0:Y:S02]  /*0690*/  SHFL.DOWN PT, R3, R10, 0x1, 0x1f ;  /* 0x08201f000a037f89 */ /* 0x000e2400000e0000 */
[----:B0-----:R-:W-:Y:S01]  /*06a0*/  FADD R8, R10, R3 ;  /* 0x000000030a087221 */ /* 0x001fe20000000000 */
[----:B------:R-:W-:Y:S02]  /*06b0*/  @!P1 LEA R3, R2, R11, 0x2 ;  /* 0x0000000b02039211 */ /* 0x000fe400078e10ff */
[----:B------:R-:W-:Y:S02]  /*06c0*/  MOV R2, RZ ;  /* 0x000000ff00027202 */ /* 0x000fe40000000f00 */
[----:B------:R0:W-:Y:S01]  /*06d0*/  @!P0 STS [R7], R8 ;  /* 0x0000000807008388 */ /* 0x0001e20000000800 */
[----:B------:R-:W-:Y:S01]  /*06e0*/  BAR.SYNC.DEFER_BLOCKING 0x0 ;  /* 0x0000000000007b1d */ /* 0x000fe20000010000 */
[----:B------:R-:W-:-:S05]  /*06f0*/  ISETP.GT.U32.AND P0, PT, R6, 0x1f, PT ;  /* 0x0000001f0600780c */ /* 0x000fca0003f04070 */
[----:B------:R0:W1:Y:S08]  /*0700*/  @!P1 LDS R2, [R3] ;  /* 0x0000000003029984 */ /* 0x0000700000000800 */
[----:B0-----:R-:W-:Y:S05]  /*0710*/  @P0 EXIT ;  /* 0x000000000000094d */ /* 0x001fea0003800000 */
[----:B-1----:R-:W0:Y:S01]  /*0720*/  SHFL.DOWN PT, R3, R2, 0x10, 0x1f ;  /* 0x0a001f0002037f89 */ /* 0x002e2200000e0000 */
[----:B------:R-:W-:Y:S01]  /*0730*/  ISETP.NE.AND P0, PT, R6, RZ, PT ;  /* 0x000000ff0600720c */ /* 0x000fe20003f05270 */
[----:B0-----:R-:W-:-:S05]  /*0740*/  FADD R3, R3, R2 ;  /* 0x0000000203037221 */ /* 0x001fca0000000000 */
[----:B------:R-:W0:Y:S02]  /*0750*/  SHFL.DOWN PT, R8, R3, 0x8, 0x1f ;  /* 0x09001f0003087f89 */ /* 0x000e2400000e0000 */
[----:B0-----:R-:W-:-:S05]  /*0760*/  FADD R8, R3, R8 ;  /* 0x0000000803087221 */ /* 0x001fca0000000000 */
[----:B------:R-:W0:Y:S02]  /*0770*/  SHFL.DOWN PT, R7, R8, 0x4, 0x1f ;  /* 0x08801f0008077f89 */ /* 0x000e2400000e0000 */
[----:B0-----:R-:W-:-:S05]  /*0780*/  FADD R7, R8, R7 ;  /* 0x0000000708077221 */ /* 0x001fca0000000000 */
[----:B------:R-:W0:Y:S02]  /*0790*/  SHFL.DOWN PT, R10, R7, 0x2, 0x1f ;  /* 0x08401f00070a7f89 */ /* 0x000e2400000e0000 */
[----:B0-----:R-:W-:-:S05]  /*07a0*/  FADD R10, R7, R10 ;  /* 0x0000000a070a7221 */ /* 0x001fca0000000000 */
[----:B------:R0:W1:Y:S01]  /*07b0*/  SHFL.DOWN PT, R9, R10, 0x1, 0x1f ;  /* 0x08201f000a097f89 */ /* 0x00006200000e0000 */
[----:B------:R-:W-:Y:S05]  /*07c0*/  @P0 EXIT ;  /* 0x000000000000094d */ /* 0x000fea0003800000 */
[----:B------:R-:W2:Y:S01]  /*07d0*/  LDC.64 R2, c[0x0][0x388] ;  /* 0x0000e200ff027b82 */ /* 0x000ea20000000a00 */
[----:B------:R-:W-:Y:S02]  /*07e0*/  IMAD R5, R0, R5, R4 ;  /* 0x0000000500057224 */ /* 0x000fe400078e0204 */
[----:B-1----:R-:W-:Y:S02]  /*07f0*/  FADD R9, R10, R9 ;  /* 0x000000090a097221 */ /* 0x002fe40000000000 */
[----:B--2---:R-:W-:-:S05]  /*0800*/  IMAD.WIDE R2, R5, 0x4, R2 ;  /* 0x0000000405027825 */ /* 0x004fca00078e0202 */
[----:B------:R-:W-:Y:S01]  /*0810*/  STG.E desc[UR6][R2.64], R9 ;  /* 0x0000000902007986 */ /* 0x000fe2000c101906 */
[----:B------:R-:W-:Y:S05]  /*0820*/  EXIT ;  /* 0x000000000000794d */ /* 0x000fea0003800000 */
.L_x_8:
[----:B------:R-:W-:-:S00]  /*0830*/  BRA `(.L_x_8) ;  /* 0xfffffffc00fc7947 */ /* 0x000fc0000383ffff */
[----:B------:R-:W-:-:S00]  /*0840*/  NOP ;  /* 0x0000000000007918 */ /* 0x000fc00000000000 */
        /* <DEDUP_REMOVED lines=11> */
.L_x_9:


//--------------------- .nv.shared._Z18interaction_kernelPKfPfiii --------------------------
	.section	.nv.shared._Z18interaction_kernelPKfPfiii,"aw",@nobits
	.sectionflags	@""
	.align	4
.nv.shared._Z18interaction_kernelPKfPfiii:
	.zero		1152


//--------------------- .nv.shared.reserved.0     --------------------------
	.section	.nv.shared.reserved.0,"aw",@nobits
	.weak		__nv_reservedSMEM_offset_0_alias
	.size		__nv_reservedSMEM_offset_0_alias, 0, 64
	.other		__nv_reservedSMEM_offset_0_alias,@"STO_CUDA_RESERVED_SHARED STV_DEFAULT"
__nv_reservedSMEM_offset_0_alias:
	.zero		0
	.zero		64


//--------------------- .nv.constant0._Z18interaction_kernelPKfPfiii --------------------------
	.section	.nv.constant0._Z18interaction_kernelPKfPfiii,"a",@progbits
	.sectionflags	@""
	.align	4
.nv.constant0._Z18interaction_kernelPKfPfiii:
	.zero		924


//--------------------- SYMBOLS --------------------------

	.type		.nv.reservedSmem.offset0,@object
	.size		.nv.reservedSmem.offset0,0x4
	.type		.nv.reservedSmem.cap,@object
	.size		.nv.reservedSmem.cap,0x4
